//
// Generated by NVIDIA NVVM Compiler
//
// Compiler Build ID: CL-36424714
// Cuda compilation tools, release 13.0, V13.0.88
// Based on NVVM 20.0.0
//

.version 9.0
.target sm_100
.address_size 64

	// .globl	_Z11atbt_kernelPKfS0_Pfiii

.visible .entry _Z11atbt_kernelPKfS0_Pfiii(
	.param .u64 .ptr .align 1 _Z11atbt_kernelPKfS0_Pfiii_param_0,
	.param .u64 .ptr .align 1 _Z11atbt_kernelPKfS0_Pfiii_param_1,
	.param .u64 .ptr .align 1 _Z11atbt_kernelPKfS0_Pfiii_param_2,
	.param .u32 _Z11atbt_kernelPKfS0_Pfiii_param_3,
	.param .u32 _Z11atbt_kernelPKfS0_Pfiii_param_4,
	.param .u32 _Z11atbt_kernelPKfS0_Pfiii_param_5
)
{
	.reg .pred 	%p<10>;
	.reg .b32 	%r<41>;
	.reg .b32 	%f<68>;
	.reg .b64 	%rd<53>;

	ld.param.u64 	%rd7, [_Z11atbt_kernelPKfS0_Pfiii_param_0];
	ld.param.u64 	%rd8, [_Z11atbt_kernelPKfS0_Pfiii_param_1];
	ld.param.u64 	%rd6, [_Z11atbt_kernelPKfS0_Pfiii_param_2];
	ld.param.u32 	%r18, [_Z11atbt_kernelPKfS0_Pfiii_param_3];
	ld.param.u32 	%r19, [_Z11atbt_kernelPKfS0_Pfiii_param_4];
	ld.param.u32 	%r20, [_Z11atbt_kernelPKfS0_Pfiii_param_5];
	cvta.to.global.u64 	%rd1, %rd8;
	cvta.to.global.u64 	%rd2, %rd7;
	mov.u32 	%r21, %ctaid.x;
	mov.u32 	%r22, %ntid.x;
	mov.u32 	%r23, %tid.x;
	mad.lo.s32 	%r1, %r21, %r22, %r23;
	mov.u32 	%r24, %ctaid.y;
	mov.u32 	%r25, %ntid.y;
	mov.u32 	%r26, %tid.y;
	mad.lo.s32 	%r2, %r24, %r25, %r26;
	setp.lt.s32 	%p1, %r20, 1;
	mov.f32 	%f67, 0f00000000;
	@%p1 bra 	$L__BB0_12;
	mul.lo.s32 	%r3, %r20, %r2;
	and.b32  	%r4, %r20, 7;
	setp.lt.u32 	%p2, %r20, 8;
	mov.f32 	%f67, 0f00000000;
	mov.b32 	%r39, 0;
	@%p2 bra 	$L__BB0_4;
	and.b32  	%r39, %r20, 2147483640;
	neg.s32 	%r37, %r39;
	shl.b32 	%r7, %r18, 3;
	mul.wide.u32 	%rd9, %r3, 4;
	add.s64 	%rd10, %rd9, %rd1;
	add.s64 	%rd52, %rd10, 16;
	mov.f32 	%f67, 0f00000000;
	mul.wide.s32 	%rd13, %r18, 4;
	mov.u32 	%r36, %r1;
$L__BB0_3:
	.pragma "nounroll";
	mul.wide.s32 	%rd11, %r36, 4;
	add.s64 	%rd12, %rd2, %rd11;
	ld.global.f32 	%f17, [%rd12];
	ld.global.f32 	%f18, [%rd52+-16];
	fma.rn.f32 	%f19, %f17, %f18, %f67;
	add.s64 	%rd14, %rd12, %rd13;
	ld.global.f32 	%f20, [%rd14];
	ld.global.f32 	%f21, [%rd52+-12];
	fma.rn.f32 	%f22, %f20, %f21, %f19;
	add.s64 	%rd15, %rd14, %rd13;
	ld.global.f32 	%f23, [%rd15];
	ld.global.f32 	%f24, [%rd52+-8];
	fma.rn.f32 	%f25, %f23, %f24, %f22;
	add.s64 	%rd16, %rd15, %rd13;
	ld.global.f32 	%f26, [%rd16];
	ld.global.f32 	%f27, [%rd52+-4];
	fma.rn.f32 	%f28, %f26, %f27, %f25;
	add.s64 	%rd17, %rd16, %rd13;
	ld.global.f32 	%f29, [%rd17];
	ld.global.f32 	%f30, [%rd52];
	fma.rn.f32 	%f31, %f29, %f30, %f28;
	add.s64 	%rd18, %rd17, %rd13;
	ld.global.f32 	%f32, [%rd18];
	ld.global.f32 	%f33, [%rd52+4];
	fma.rn.f32 	%f34, %f32, %f33, %f31;
	add.s64 	%rd19, %rd18, %rd13;
	ld.global.f32 	%f35, [%rd19];
	ld.global.f32 	%f36, [%rd52+8];
	fma.rn.f32 	%f37, %f35, %f36, %f34;
	add.s64 	%rd20, %rd19, %rd13;
	ld.global.f32 	%f38, [%rd20];
	ld.global.f32 	%f39, [%rd52+12];
	fma.rn.f32 	%f67, %f38, %f39, %f37;
	add.s32 	%r37, %r37, 8;
	add.s32 	%r36, %r36, %r7;
	add.s64 	%rd52, %rd52, 32;
	setp.ne.s32 	%p3, %r37, 0;
	@%p3 bra 	$L__BB0_3;
$L__BB0_4:
	setp.eq.s32 	%p4, %r4, 0;
	@%p4 bra 	$L__BB0_12;
	and.b32  	%r13, %r20, 3;
	setp.lt.u32 	%p5, %r4, 4;
	@%p5 bra 	$L__BB0_7;
	mad.lo.s32 	%r28, %r39, %r18, %r1;
	mul.wide.s32 	%rd21, %r28, 4;
	add.s64 	%rd22, %rd2, %rd21;
	ld.global.f32 	%f41, [%rd22];
	add.s32 	%r29, %r39, %r3;
	mul.wide.u32 	%rd23, %r29, 4;
	add.s64 	%rd24, %rd1, %rd23;
	ld.global.f32 	%f42, [%rd24];
	fma.rn.f32 	%f43, %f41, %f42, %f67;
	mul.wide.s32 	%rd25, %r18, 4;
	add.s64 	%rd26, %rd22, %rd25;
	ld.global.f32 	%f44, [%rd26];
	cvt.u64.u32 	%rd27, %r3;
	cvt.u64.u32 	%rd28, %r39;
	add.s64 	%rd29, %rd28, %rd27;
	shl.b64 	%rd30, %rd29, 2;
	add.s64 	%rd31, %rd1, %rd30;
	ld.global.f32 	%f45, [%rd31+4];
	fma.rn.f32 	%f46, %f44, %f45, %f43;
	add.s64 	%rd32, %rd26, %rd25;
	ld.global.f32 	%f47, [%rd32];
	ld.global.f32 	%f48, [%rd31+8];
	fma.rn.f32 	%f49, %f47, %f48, %f46;
	add.s64 	%rd33, %rd32, %rd25;
	ld.global.f32 	%f50, [%rd33];
	ld.global.f32 	%f51, [%rd31+12];
	fma.rn.f32 	%f67, %f50, %f51, %f49;
	add.s32 	%r39, %r39, 4;
$L__BB0_7:
	setp.eq.s32 	%p6, %r13, 0;
	@%p6 bra 	$L__BB0_12;
	setp.eq.s32 	%p7, %r13, 1;
	@%p7 bra 	$L__BB0_10;
	mad.lo.s32 	%r30, %r39, %r18, %r1;
	mul.wide.s32 	%rd34, %r30, 4;
	add.s64 	%rd35, %rd2, %rd34;
	ld.global.f32 	%f53, [%rd35];
	add.s32 	%r31, %r39, %r3;
	mul.wide.u32 	%rd36, %r31, 4;
	add.s64 	%rd37, %rd1, %rd36;
	ld.global.f32 	%f54, [%rd37];
	fma.rn.f32 	%f55, %f53, %f54, %f67;
	mul.wide.s32 	%rd38, %r18, 4;
	add.s64 	%rd39, %rd35, %rd38;
	ld.global.f32 	%f56, [%rd39];
	cvt.u64.u32 	%rd40, %r3;
	cvt.u64.u32 	%rd41, %r39;
	add.s64 	%rd42, %rd41, %rd40;
	shl.b64 	%rd43, %rd42, 2;
	add.s64 	%rd44, %rd1, %rd43;
	ld.global.f32 	%f57, [%rd44+4];
	fma.rn.f32 	%f67, %f56, %f57, %f55;
	add.s32 	%r39, %r39, 2;
$L__BB0_10:
	and.b32  	%r32, %r20, 1;
	setp.eq.b32 	%p8, %r32, 1;
	not.pred 	%p9, %p8;
	@%p9 bra 	$L__BB0_12;
	mad.lo.s32 	%r33, %r39, %r18, %r1;
	mul.wide.s32 	%rd45, %r33, 4;
	add.s64 	%rd46, %rd2, %rd45;
	ld.global.f32 	%f58, [%rd46];
	add.s32 	%r34, %r39, %r3;
	mul.wide.u32 	%rd47, %r34, 4;
	add.s64 	%rd48, %rd1, %rd47;
	ld.global.f32 	%f59, [%rd48];
	fma.rn.f32 	%f67, %f58, %f59, %f67;
$L__BB0_12:
	cvta.to.global.u64 	%rd49, %rd6;
	mad.lo.s32 	%r35, %r19, %r1, %r2;
	mul.wide.s32 	%rd50, %r35, 4;
	add.s64 	%rd51, %rd49, %rd50;
	st.global.f32 	[%rd51], %f67;
	ret;

}


// ===== COMPILED SASS (sm_100) =====

	.target	sm_100

	.elftype	@"ET_EXEC"


//--------------------- .note.nv.tkinfo           --------------------------
	.section	.note.nv.tkinfo,"",@"SHT_NOTE"
	.sectionflags	@"SHF_NOTE_NV_TKINFO"
	.tkinfo
        /*0018*/ 	.word	0x00000002
        /*0030*/ 	.string	""
        /*0030*/ 	.string	"ptxas"
        /*0030*/ 	.string	"Cuda compilation tools, release 13.0, V13.0.88"
        /*0030*/ 	.string	"Build cuda_13.0.r13.0/compiler.36424714_0"
        /*0030*/ 	.string	"-arch sm_100 -m 64 "



//--------------------- .note.nv.cuinfo           --------------------------
	.section	.note.nv.cuinfo,"",@"SHT_NOTE"
	.sectionflags	@"SHF_NOTE_NV_CUINFO"
        /*0018*/ 	.short	0x0002
        /*001a*/ 	.short	0x0064
        /*001c*/ 	.short	0x0082
	.zero		2


//--------------------- .nv.info                  --------------------------
	.section	.nv.info,"",@"SHT_CUDA_INFO"
	.align	4


	//----- nvinfo : EIATTR_REGCOUNT
	.align		4
        /*0000*/ 	.byte	0x04, 0x2f
        /*0002*/ 	.short	(.L_1 - .L_0)
	.align		4
.L_0:
        /*0004*/ 	.word	index@(_Z11atbt_kernelPKfS0_Pfiii)
        /*0008*/ 	.word	0x00000020


	//----- nvinfo : EIATTR_FRAME_SIZE
	.align		4
.L_1:
        /*000c*/ 	.byte	0x04, 0x11
        /*000e*/ 	.short	(.L_3 - .L_2)
	.align		4
.L_2:
        /*0010*/ 	.word	index@(_Z11atbt_kernelPKfS0_Pfiii)
        /*0014*/ 	.word	0x00000000


	//----- nvinfo : EIATTR_MIN_STACK_SIZE
	.align		4
.L_3:
        /*0018*/ 	.byte	0x04, 0x12
        /*001a*/ 	.short	(.L_5 - .L_4)
	.align		4
.L_4:
        /*001c*/ 	.word	index@(_Z11atbt_kernelPKfS0_Pfiii)
        /*0020*/ 	.word	0x00000000
.L_5:


//--------------------- .nv.compat                --------------------------
	.section	.nv.compat,"",@"SHT_CUDA_COMPAT_INFO"
	.align	4
        /*0000*/ 	.byte	0x02, 0x09, 0x00, 0x00, 0x02, 0x02, 0x01, 0x00, 0x02, 0x05, 0x05, 0x00, 0x03, 0x07, 0x01, 0x01
        /*0010*/ 	.byte	0x02, 0x03, 0x00, 0x00, 0x02, 0x06, 0x01, 0x00, 0x04, 0x0b, 0x08, 0x00, 0x09, 0x00, 0x00, 0x00
        /*0020*/ 	.byte	0x00, 0x00, 0x00, 0x00


//--------------------- .nv.info._Z11atbt_kernelPKfS0_Pfiii --------------------------
	.section	.nv.info._Z11atbt_kernelPKfS0_Pfiii,"",@"SHT_CUDA_INFO"
	.sectionflags	@""
	.align	4


	//----- nvinfo : EIATTR_CUDA_API_VERSION
	.align		4
        /*0000*/ 	.byte	0x04, 0x37
        /*0002*/ 	.short	(.L_7 - .L_6)
.L_6:
        /*0004*/ 	.word	0x00000082


	//----- nvinfo : EIATTR_KPARAM_INFO
	.align		4
.L_7:
        /*0008*/ 	.byte	0x04, 0x17
        /*000a*/ 	.short	(.L_9 - .L_8)
.L_8:
        /*000c*/ 	.word	0x00000000
        /*0010*/ 	.short	0x0005
        /*0012*/ 	.short	0x0020
        /*0014*/ 	.byte	0x00, 0xf0, 0x11, 0x00


	//----- nvinfo : EIATTR_KPARAM_INFO
	.align		4
.L_9:
        /*0018*/ 	.byte	0x04, 0x17
        /*001a*/ 	.short	(.L_11 - .L_10)
.L_10:
        /*001c*/ 	.word	0x00000000
        /*0020*/ 	.short	0x0004
        /*0022*/ 	.short	0x001c
        /*0024*/ 	.byte	0x00, 0xf0, 0x11, 0x00


	//----- nvinfo : EIATTR_KPARAM_INFO
	.align		4
.L_11:
        /*0028*/ 	.byte	0x04, 0x17
        /*002a*/ 	.short	(.L_13 - .L_12)
.L_12:
        /*002c*/ 	.word	0x00000000
        /*0030*/ 	.short	0x0003
        /*0032*/ 	.short	0x0018
        /*0034*/ 	.byte	0x00, 0xf0, 0x11, 0x00


	//----- nvinfo : EIATTR_KPARAM_INFO
	.align		4
.L_13:
        /*0038*/ 	.byte	0x04, 0x17
        /*003a*/ 	.short	(.L_15 - .L_14)
.L_14:
        /*003c*/ 	.word	0x00000000
        /*0040*/ 	.short	0x0002
        /*0042*/ 	.short	0x0010
        /*0044*/ 	.byte	0x00, 0xf5, 0x21, 0x00


	//----- nvinfo : EIATTR_KPARAM_INFO
	.align		4
.L_15:
        /*0048*/ 	.byte	0x04, 0x17
        /*004a*/ 	.short	(.L_17 - .L_16)
.L_16:
        /*004c*/ 	.word	0x00000000
        /*0050*/ 	.short	0x0001
        /*0052*/ 	.short	0x0008
        /*0054*/ 	.byte	0x00, 0xf5, 0x21, 0x00


	//----- nvinfo : EIATTR_KPARAM_INFO
	.align		4
.L_17:
        /*0058*/ 	.byte	0x04, 0x17
        /*005a*/ 	.short	(.L_19 - .L_18)
.L_18:
        /*005c*/ 	.word	0x00000000
        /*0060*/ 	.short	0x0000
        /*0062*/ 	.short	0x0000
        /*0064*/ 	.byte	0x00, 0xf5, 0x21, 0x00


	//----- nvinfo : EIATTR_SPARSE_MMA_MASK
	.align		4
.L_19:
        /*0068*/ 	.byte	0x03, 0x50
        /*006a*/ 	.short	0x0000


	//----- nvinfo : EIATTR_MAXREG_COUNT
	.align		4
        /*006c*/ 	.byte	0x03, 0x1b
        /*006e*/ 	.short	0x00ff


	//----- nvinfo : EIATTR_MERCURY_ISA_VERSION
	.align		4
        /*0070*/ 	.byte	0x03, 0x5f
        /*0072*/ 	.short	0x0101


	//----- nvinfo : EIATTR_VRC_CTA_INIT_COUNT
	.align		4
        /*0074*/ 	.byte	0x02, 0x4a
	.zero		1
	.zero		1


	//----- nvinfo : EIATTR_EXIT_INSTR_OFFSETS
	.align		4
        /*0078*/ 	.byte	0x04, 0x1c
        /*007a*/ 	.short	(.L_21 - .L_20)


	//   ....[0]....
.L_20:
        /*007c*/ 	.word	0x000008f0


	//----- nvinfo : EIATTR_CBANK_PARAM_SIZE
	.align		4
.L_21:
        /*0080*/ 	.byte	0x03, 0x19
        /*0082*/ 	.short	0x0024


	//----- nvinfo : EIATTR_PARAM_CBANK
	.align		4
        /*0084*/ 	.byte	0x04, 0x0a
        /*0086*/ 	.short	(.L_23 - .L_22)
	.align		4
.L_22:
        /*0088*/ 	.word	index@(.nv.constant0._Z11atbt_kernelPKfS0_Pfiii)
        /*008c*/ 	.short	0x0380
        /*008e*/ 	.short	0x0024


	//----- nvinfo : EIATTR_SW_WAR
	.align		4
.L_23:
        /*0090*/ 	.byte	0x04, 0x36
        /*0092*/ 	.short	(.L_25 - .L_24)
.L_24:
        /*0094*/ 	.word	0x00000008
.L_25:


//--------------------- .nv.callgraph             --------------------------
	.section	.nv.callgraph,"",@"SHT_CUDA_CALLGRAPH"
	.align	4
	.sectionentsize	8
	.align		4
        /*0000*/ 	.word	0x00000000
	.align		4
        /*0004*/ 	.word	0xffffffff
	.align		4
        /*0008*/ 	.word	0x00000000
	.align		4
        /*000c*/ 	.word	0xfffffffe
	.align		4
        /*0010*/ 	.word	0x00000000
	.align		4
        /*0014*/ 	.word	0xfffffffd
	.align		4
        /*0018*/ 	.word	0x00000000
	.align		4
        /*001c*/ 	.word	0xfffffffc


//--------------------- .text._Z11atbt_kernelPKfS0_Pfiii --------------------------
	.section	.text._Z11atbt_kernelPKfS0_Pfiii,"ax",@progbits
	.align	128
        .global         _Z11atbt_kernelPKfS0_Pfiii
        .type           _Z11atbt_kernelPKfS0_Pfiii,@function
        .size           _Z11atbt_kernelPKfS0_Pfiii,(.L_x_5 - _Z11atbt_kernelPKfS0_Pfiii)
        .other          _Z11atbt_kernelPKfS0_Pfiii,@"STO_CUDA_ENTRY STV_DEFAULT"
_Z11atbt_kernelPKfS0_Pfiii:
.text._Z11atbt_kernelPKfS0_Pfiii:
[----:B------:R-:W-:Y:S08]  /*0000*/  LDC R1, c[0x0][0x37c] ;  /* 0x0000df00ff017b82 */ /* 0x000ff00000000800 */
[----:B------:R-:W0:Y:S01]  /*0010*/  LDC R0, c[0x0][0x3a0] ;  /* 0x0000e800ff007b82 */ /* 0x000e220000000800 */
[----:B------:R-:W1:Y:S01]  /*0020*/  S2R R3, SR_TID.X ;  /* 0x0000000000037919 */ /* 0x000e620000002100 */
[----:B------:R-:W2:Y:S01]  /*0030*/  LDCU.64 UR4, c[0x0][0x358] ;  /* 0x00006b00ff0477ac */ /* 0x000ea20008000a00 */
[----:B------:R-:W-:Y:S01]  /*0040*/  HFMA2 R28, -RZ, RZ, 0, 0 ;  /* 0x00000000ff1c7431 */ /* 0x000fe200000001ff */
[----:B------:R-:W3:Y:S04]  /*0050*/  S2R R2, SR_TID.Y ;  /* 0x0000000000027919 */ /* 0x000ee80000002200 */
[----:B------:R-:W1:Y:S08]  /*0060*/  LDC R16, c[0x0][0x360] ;  /* 0x0000d800ff107b82 */ /* 0x000e700000000800 */
[----:B------:R-:W1:Y:S08]  /*0070*/  S2UR UR6, SR_CTAID.X ;  /* 0x00000000000679c3 */ /* 0x000e700000002500 */
[----:B------:R-:W3:Y:S01]  /*0080*/  S2UR UR7, SR_CTAID.Y ;  /* 0x00000000000779c3 */ /* 0x000ee20000002600 */
[----:B0-----:R-:W-:-:S07]  /*0090*/  ISETP.GE.AND P0, PT, R0, 0x1, PT ;  /* 0x000000010000780c */ /* 0x001fce0003f06270 */
[----:B------:R-:W3:Y:S01]  /*00a0*/  LDC R17, c[0x0][0x364] ;  /* 0x0000d900ff117b82 */ /* 0x000ee20000000800 */
[----:B-1----:R-:W-:Y:S02]  /*00b0*/  IMAD R16, R16, UR6, R3 ;  /* 0x0000000610107c24 */ /* 0x002fe4000f8e0203 */
[----:B---3--:R-:W-:-:S03]  /*00c0*/  IMAD R17, R17, UR7, R2 ;  /* 0x0000000711117c24 */ /* 0x008fc6000f8e0202 */
[----:B--2---:R-:W-:Y:S05]  /*00d0*/  @!P0 BRA `(.L_x_0) ;  /* 0x0000000400f08947 */ /* 0x004fea0003800000 */
[C---:B------:R-:W-:Y:S01]  /*00e0*/  ISETP.GE.U32.AND P1, PT, R0.reuse, 0x8, PT ;  /* 0x000000080000780c */ /* 0x040fe20003f26070 */
[----:B------:R-:W-:Y:S01]  /*00f0*/  IMAD R19, R17, R0, RZ ;  /* 0x0000000011137224 */ /* 0x000fe200078e02ff */
[----:B------:R-:W-:Y:S02]  /*0100*/  LOP3.LUT R26, R0, 0x7, RZ, 0xc0, !PT ;  /* 0x00000007001a7812 */ /* 0x000fe400078ec0ff */
[----:B------:R-:W-:Y:S02]  /*0110*/  MOV R28, RZ ;  /* 0x000000ff001c7202 */ /* 0x000fe40000000f00 */
[----:B------:R-:W-:Y:S02]  /*0120*/  ISETP.NE.AND P0, PT, R26, RZ, PT ;  /* 0x000000ff1a00720c */ /* 0x000fe40003f05270 */
[----:B------:R-:W-:-:S05]  /*0130*/  MOV R20, RZ ;  /* 0x000000ff00147202 */ /* 0x000fca0000000f00 */
[----:B------:R-:W-:Y:S06]  /*0140*/  @!P1 BRA `(.L_x_1) ;  /* 0x0000000000c89947 */ /* 0x000fec0003800000 */
[----:B------:R-:W0:Y:S01]  /*0150*/  LDC.64 R2, c[0x0][0x388] ;  /* 0x0000e200ff027b82 */ /* 0x000e220000000a00 */
[----:B------:R-:W-:Y:S02]  /*0160*/  LOP3.LUT R20, R0, 0x7ffffff8, RZ, 0xc0, !PT ;  /* 0x7ffffff800147812 */ /* 0x000fe400078ec0ff */
[----:B------:R-:W-:Y:S02]  /*0170*/  MOV R28, RZ ;  /* 0x000000ff001c7202 */ /* 0x000fe40000000f00 */
[----:B------:R-:W-:Y:S02]  /*0180*/  MOV R21, R16 ;  /* 0x0000001000157202 */ /* 0x000fe40000000f00 */
[----:B------:R-:W-:Y:S01]  /*0190*/  IADD3 R18, PT, PT, -R20, RZ, RZ ;  /* 0x000000ff14127210 */ /* 0x000fe20007ffe1ff */
[----:B0-----:R-:W-:-:S03]  /*01a0*/  IMAD.WIDE.U32 R2, R19, 0x4, R2 ;  /* 0x0000000413027825 */ /* 0x001fc600078e0002 */
[----:B------:R-:W-:-:S04]  /*01b0*/  IADD3 R4, P1, PT, R2, 0x10, RZ ;  /* 0x0000001002047810 */ /* 0x000fc80007f3e0ff */
[----:B------:R-:W-:-:S09]  /*01c0*/  IADD3.X R5, PT, PT, RZ, R3, RZ, P1, !PT ;  /* 0x00000003ff057210 */ /* 0x000fd20000ffe4ff */
.L_x_2:
[----:B------:R-:W0:Y:S01]  /*01d0*/  LDC.64 R14, c[0x0][0x380] ;  /* 0x0000e000ff0e7b82 */ /* 0x000e220000000a00 */
[----:B------:R-:W-:Y:S02]  /*01e0*/  MOV R2, R4 ;  /* 0x0000000400027202 */ /* 0x000fe40000000f00 */
[----:B------:R-:W-:-:S05]  /*01f0*/  MOV R3, R5 ;  /* 0x0000000500037202 */ /* 0x000fca0000000f00 */
[----:B------:R-:W2:Y:S01]  /*0200*/  LDG.E R13, desc[UR4][R2.64+-0x10] ;  /* 0xfffff004020d7981 */ /* 0x000ea2000c1e1900 */
[----:B------:R-:W1:Y:S03]  /*0210*/  LDC R23, c[0x0][0x398] ;  /* 0x0000e600ff177b82 */ /* 0x000e660000000800 */
[----:B------:R-:W3:Y:S04]  /*0220*/  LDG.E R22, desc[UR4][R2.64+-0xc] ;  /* 0xfffff40402167981 */ /* 0x000ee8000c1e1900 */
[----:B------:R-:W4:Y:S01]  /*0230*/  LDG.E R24, desc[UR4][R2.64+-0x8] ;  /* 0xfffff80402187981 */ /* 0x000f22000c1e1900 */
[----:B0-----:R-:W-:-:S05]  /*0240*/  IMAD.WIDE R14, R21, 0x4, R14 ;  /* 0x00000004150e7825 */ /* 0x001fca00078e020e */
[----:B------:R1:W2:Y:S02]  /*0250*/  LDG.E R27, desc[UR4][R14.64] ;  /* 0x000000040e1b7981 */ /* 0x0002a4000c1e1900 */
[----:B-1----:R-:W-:-:S05]  /*0260*/  IMAD.WIDE R14, R23, 0x4, R14 ;  /* 0x00000004170e7825 */ /* 0x002fca00078e020e */
[----:B------:R0:W3:Y:S01]  /*0270*/  LDG.E R25, desc[UR4][R14.64] ;  /* 0x000000040e197981 */ /* 0x0000e2000c1e1900 */
[----:B------:R-:W-:-:S04]  /*0280*/  IMAD.WIDE R10, R23, 0x4, R14 ;  /* 0x00000004170a7825 */ /* 0x000fc800078e020e */
[C---:B------:R-:W-:Y:S02]  /*0290*/  IMAD.WIDE R8, R23.reuse, 0x4, R10 ;  /* 0x0000000417087825 */ /* 0x040fe400078e020a */
[----:B------:R-:W4:Y:S02]  /*02a0*/  LDG.E R11, desc[UR4][R10.64] ;  /* 0x000000040a0b7981 */ /* 0x000f24000c1e1900 */
[C---:B------:R-:W-:Y:S02]  /*02b0*/  IMAD.WIDE R4, R23.reuse, 0x4, R8 ;  /* 0x0000000417047825 */ /* 0x040fe400078e0208 */
[----:B------:R-:W5:Y:S02]  /*02c0*/  LDG.E R8, desc[UR4][R8.64] ;  /* 0x0000000408087981 */ /* 0x000f64000c1e1900 */
[----:B------:R-:W-:Y:S02]  /*02d0*/  IMAD.WIDE R6, R23, 0x4, R4 ;  /* 0x0000000417067825 */ /* 0x000fe400078e0204 */
[----:B------:R-:W5:Y:S04]  /*02e0*/  LDG.E R10, desc[UR4][R2.64+0x4] ;  /* 0x00000404020a7981 */ /* 0x000f68000c1e1900 */
[----:B------:R-:W5:Y:S04]  /*02f0*/  LDG.E R4, desc[UR4][R4.64] ;  /* 0x0000000404047981 */ /* 0x000f68000c1e1900 */
[----:B------:R-:W5:Y:S04]  /*0300*/  LDG.E R9, desc[UR4][R2.64+0xc] ;  /* 0x00000c0402097981 */ /* 0x000f68000c1e1900 */
[----:B------:R-:W5:Y:S01]  /*0310*/  LDG.E R5, desc[UR4][R2.64] ;  /* 0x0000000402057981 */ /* 0x000f62000c1e1900 */
[----:B--2---:R-:W-:-:S03]  /*0320*/  FFMA R28, R27, R13, R28 ;  /* 0x0000000d1b1c7223 */ /* 0x004fc6000000001c */
[----:B------:R-:W5:Y:S01]  /*0330*/  LDG.E R27, desc[UR4][R2.64+-0x4] ;  /* 0xfffffc04021b7981 */ /* 0x000f62000c1e1900 */
[----:B------:R-:W-:-:S03]  /*0340*/  IMAD.WIDE R12, R23, 0x4, R6 ;  /* 0x00000004170c7825 */ /* 0x000fc600078e0206 */
[----:B------:R-:W2:Y:S01]  /*0350*/  LDG.E R6, desc[UR4][R6.64] ;  /* 0x0000000406067981 */ /* 0x000ea2000c1e1900 */
[----:B0-----:R-:W-:-:S03]  /*0360*/  IMAD.WIDE R14, R23, 0x4, R12 ;  /* 0x00000004170e7825 */ /* 0x001fc600078e020c */
[----:B------:R-:W2:Y:S04]  /*0370*/  LDG.E R29, desc[UR4][R12.64] ;  /* 0x000000040c1d7981 */ /* 0x000ea8000c1e1900 */
[----:B------:R-:W2:Y:S04]  /*0380*/  LDG.E R14, desc[UR4][R14.64] ;  /* 0x000000040e0e7981 */ /* 0x000ea8000c1e1900 */
[----:B------:R-:W2:Y:S01]  /*0390*/  LDG.E R12, desc[UR4][R2.64+0x8] ;  /* 0x00000804020c7981 */ /* 0x000ea2000c1e1900 */
[----:B---3--:R-:W-:Y:S01]  /*03a0*/  FFMA R22, R25, R22, R28 ;  /* 0x0000001619167223 */ /* 0x008fe2000000001c */
[----:B------:R-:W-:-:S03]  /*03b0*/  IADD3 R18, PT, PT, R18, 0x8, RZ ;  /* 0x0000000812127810 */ /* 0x000fc60007ffe0ff */
[----:B----4-:R-:W-:Y:S01]  /*03c0*/  FFMA R11, R11, R24, R22 ;  /* 0x000000180b0b7223 */ /* 0x010fe20000000016 */
[----:B------:R-:W-:Y:S02]  /*03d0*/  ISETP.NE.AND P1, PT, R18, RZ, PT ;  /* 0x000000ff1200720c */ /* 0x000fe40003f25270 */
[----:B------:R-:W-:Y:S01]  /*03e0*/  LEA R21, R23, R21, 0x3 ;  /* 0x0000001517157211 */ /* 0x000fe200078e18ff */
[----:B-----5:R-:W-:-:S04]  /*03f0*/  FFMA R11, R8, R27, R11 ;  /* 0x0000001b080b7223 */ /* 0x020fc8000000000b */
[----:B------:R-:W-:-:S04]  /*0400*/  FFMA R5, R4, R5, R11 ;  /* 0x0000000504057223 */ /* 0x000fc8000000000b */
[----:B--2---:R-:W-:Y:S01]  /*0410*/  FFMA R6, R6, R10, R5 ;  /* 0x0000000a06067223 */ /* 0x004fe20000000005 */
[----:B------:R-:W-:-:S04]  /*0420*/  IADD3 R4, P2, PT, R2, 0x20, RZ ;  /* 0x0000002002047810 */ /* 0x000fc80007f5e0ff */
[----:B------:R-:W-:Y:S01]  /*0430*/  IADD3.X R5, PT, PT, RZ, R3, RZ, P2, !PT ;  /* 0x00000003ff057210 */ /* 0x000fe200017fe4ff */
[----:B------:R-:W-:-:S04]  /*0440*/  FFMA R29, R29, R12, R6 ;  /* 0x0000000c1d1d7223 */ /* 0x000fc80000000006 */
[----:B------:R-:W-:Y:S01]  /*0450*/  FFMA R28, R14, R9, R29 ;  /* 0x000000090e1c7223 */ /* 0x000fe2000000001d */
[----:B------:R-:W-:Y:S06]  /*0460*/  @P1 BRA `(.L_x_2) ;  /* 0xfffffffc00581947 */ /* 0x000fec000383ffff */
.L_x_1:
[----:B------:R-:W-:Y:S05]  /*0470*/  @!P0 BRA `(.L_x_0) ;  /* 0x0000000400088947 */ /* 0x000fea0003800000 */
[----:B------:R-:W-:Y:S02]  /*0480*/  ISETP.GE.U32.AND P1, PT, R26, 0x4, PT ;  /* 0x000000041a00780c */ /* 0x000fe40003f26070 */
[----:B------:R-:W-:-:S04]  /*0490*/  LOP3.LUT R14, R0, 0x3, RZ, 0xc0, !PT ;  /* 0x00000003000e7812 */ /* 0x000fc800078ec0ff */
[----:B------:R-:W-:-:S07]  /*04a0*/  ISETP.NE.AND P0, PT, R14, RZ, PT ;  /* 0x000000ff0e00720c */ /* 0x000fce0003f05270 */
[----:B------:R-:W-:Y:S06]  /*04b0*/  @!P1 BRA `(.L_x_3) ;  /* 0x0000000000709947 */ /* 0x000fec0003800000 */
[----:B------:R-:W0:Y:S01]  /*04c0*/  LDC R11, c[0x0][0x398] ;  /* 0x0000e600ff0b7b82 */ /* 0x000e220000000800 */
[----:B------:R-:W1:Y:S01]  /*04d0*/  LDCU.64 UR6, c[0x0][0x388] ;  /* 0x00007100ff0677ac */ /* 0x000e620008000a00 */
[----:B------:R-:W-:-:S06]  /*04e0*/  IADD3 R7, PT, PT, R19, R20, RZ ;  /* 0x0000001413077210 */ /* 0x000fcc0007ffe0ff */
[----:B------:R-:W2:Y:S08]  /*04f0*/  LDC.64 R4, c[0x0][0x380] ;  /* 0x0000e000ff047b82 */ /* 0x000eb00000000a00 */
[----:B------:R-:W3:Y:S01]  /*0500*/  LDC.64 R12, c[0x0][0x388] ;  /* 0x0000e200ff0c7b82 */ /* 0x000ee20000000a00 */
[----:B0-----:R-:W-:-:S04]  /*0510*/  IMAD R3, R20, R11, R16 ;  /* 0x0000000b14037224 */ /* 0x001fc800078e0210 */
[----:B--2---:R-:W-:Y:S01]  /*0520*/  IMAD.WIDE R4, R3, 0x4, R4 ;  /* 0x0000000403047825 */ /* 0x004fe200078e0204 */
[----:B------:R-:W-:-:S04]  /*0530*/  IADD3 R3, P1, PT, R19, R20, RZ ;  /* 0x0000001413037210 */ /* 0x000fc80007f3e0ff */
[----:B------:R-:W-:Y:S02]  /*0540*/  IADD3.X R8, PT, PT, RZ, RZ, RZ, P1, !PT ;  /* 0x000000ffff087210 */ /* 0x000fe40000ffe4ff */
[----:B-1----:R-:W-:Y:S01]  /*0550*/  LEA R2, P1, R3, UR6, 0x2 ;  /* 0x0000000603027c11 */ /* 0x002fe2000f8210ff */
[----:B---3--:R-:W-:-:S03]  /*0560*/  IMAD.WIDE.U32 R12, R7, 0x4, R12 ;  /* 0x00000004070c7825 */ /* 0x008fc600078e000c */
[----:B------:R-:W-:Y:S01]  /*0570*/  LEA.HI.X R3, R3, UR7, R8, 0x2, P1 ;  /* 0x0000000703037c11 */ /* 0x000fe200088f1408 */
[C---:B------:R-:W-:Y:S02]  /*0580*/  IMAD.WIDE R6, R11.reuse, 0x4, R4 ;  /* 0x000000040b067825 */ /* 0x040fe400078e0204 */
[----:B------:R-:W2:Y:S04]  /*0590*/  LDG.E R12, desc[UR4][R12.64] ;  /* 0x000000040c0c7981 */ /* 0x000ea8000c1e1900 */
[----:B------:R-:W2:Y:S01]  /*05a0*/  LDG.E R5, desc[UR4][R4.64] ;  /* 0x0000000404057981 */ /* 0x000ea2000c1e1900 */
[----:B------:R-:W-:-:S03]  /*05b0*/  IMAD.WIDE R8, R11, 0x4, R6 ;  /* 0x000000040b087825 */ /* 0x000fc600078e0206 */
[----:B------:R-:W3:Y:S04]  /*05c0*/  LDG.E R7, desc[UR4][R6.64] ;  /* 0x0000000406077981 */ /* 0x000ee8000c1e1900 */
[----:B------:R-:W3:Y:S01]  /*05d0*/  LDG.E R15, desc[UR4][R2.64+0x4] ;  /* 0x00000404020f7981 */ /* 0x000ee2000c1e1900 */
[----:B------:R-:W-:-:S03]  /*05e0*/  IMAD.WIDE R10, R11, 0x4, R8 ;  /* 0x000000040b0a7825 */ /* 0x000fc600078e0208 */
[----:B------:R-:W4:Y:S04]  /*05f0*/  LDG.E R18, desc[UR4][R8.64] ;  /* 0x0000000408127981 */ /* 0x000f28000c1e1900 */
[----:B------:R-:W4:Y:S04]  /*0600*/  LDG.E R21, desc[UR4][R2.64+0x8] ;  /* 0x0000080402157981 */ /* 0x000f28000c1e1900 */
[----:B------:R-:W5:Y:S04]  /*0610*/  LDG.E R22, desc[UR4][R2.64+0xc] ;  /* 0x00000c0402167981 */ /* 0x000f68000c1e1900 */
[----:B------:R-:W5:Y:S01]  /*0620*/  LDG.E R10, desc[UR4][R10.64] ;  /* 0x000000040a0a7981 */ /* 0x000f62000c1e1900 */
[----:B------:R-:W-:Y:S01]  /*0630*/  IADD3 R20, PT, PT, R20, 0x4, RZ ;  /* 0x0000000414147810 */ /* 0x000fe20007ffe0ff */
[----:B--2---:R-:W-:-:S04]  /*0640*/  FFMA R28, R5, R12, R28 ;  /* 0x0000000c051c7223 */ /* 0x004fc8000000001c */
[----:B---3--:R-:W-:-:S04]  /*0650*/  FFMA R15, R7, R15, R28 ;  /* 0x0000000f070f7223 */ /* 0x008fc8000000001c */
[----:B----4-:R-:W-:-:S04]  /*0660*/  FFMA R15, R18, R21, R15 ;  /* 0x00000015120f7223 */ /* 0x010fc8000000000f */
[----:B-----5:R-:W-:-:S07]  /*0670*/  FFMA R28, R10, R22, R15 ;  /* 0x000000160a1c7223 */ /* 0x020fce000000000f */
.L_x_3:
[----:B------:R-:W-:Y:S05]  /*0680*/  @!P0 BRA `(.L_x_0) ;  /* 0x0000000000848947 */ /* 0x000fea0003800000 */
[----:B------:R-:W-:Y:S01]  /*0690*/  ISETP.NE.AND P1, PT, R14, 0x1, PT ;  /* 0x000000010e00780c */ /* 0x000fe20003f25270 */
[----:B------:R-:W0:Y:S01]  /*06a0*/  LDC.64 R10, c[0x0][0x388] ;  /* 0x0000e200ff0a7b82 */ /* 0x000e220000000a00 */
[----:B------:R-:W-:-:S04]  /*06b0*/  LOP3.LUT R0, R0, 0x1, RZ, 0xc0, !PT ;  /* 0x0000000100007812 */ /* 0x000fc800078ec0ff */
[----:B------:R-:W-:-:S03]  /*06c0*/  ISETP.NE.U32.AND P0, PT, R0, 0x1, PT ;  /* 0x000000010000780c */ /* 0x000fc60003f05070 */
[----:B------:R-:W1:Y:S04]  /*06d0*/  LDC.64 R8, c[0x0][0x380] ;  /* 0x0000e000ff087b82 */ /* 0x000e680000000a00 */
[CC--:B------:R-:W-:Y:S02]  /*06e0*/  @P1 IADD3 R15, PT, PT, R19.reuse, R20.reuse, RZ ;  /* 0x00000014130f1210 */ /* 0x0c0fe40007ffe0ff */
[----:B------:R-:W-:Y:S02]  /*06f0*/  @P1 IADD3 R0, P2, PT, R19, R20, RZ ;  /* 0x0000001413001210 */ /* 0x000fe40007f5e0ff */
[----:B------:R-:W2:Y:S02]  /*0700*/  @P1 LDC R13, c[0x0][0x398] ;  /* 0x0000e600ff0d1b82 */ /* 0x000ea40000000800 */
[----:B------:R-:W-:-:S06]  /*0710*/  @P1 IADD3.X R12, PT, PT, RZ, RZ, RZ, P2, !PT ;  /* 0x000000ffff0c1210 */ /* 0x000fcc00017fe4ff */
[----:B------:R-:W3:Y:S01]  /*0720*/  @P1 LDC.64 R6, c[0x0][0x388] ;  /* 0x0000e200ff061b82 */ /* 0x000ee20000000a00 */
[----:B0-----:R-:W-:-:S06]  /*0730*/  @P1 IMAD.WIDE.U32 R10, R15, 0x4, R10 ;  /* 0x000000040f0a1825 */ /* 0x001fcc00078e000a */
[----:B------:R-:W4:Y:S01]  /*0740*/  @P1 LDG.E R10, desc[UR4][R10.64] ;  /* 0x000000040a0a1981 */ /* 0x000f22000c1e1900 */
[----:B------:R-:W0:Y:S08]  /*0750*/  @!P0 LDC R21, c[0x0][0x398] ;  /* 0x0000e600ff158b82 */ /* 0x000e300000000800 */
[----:B------:R-:W5:Y:S01]  /*0760*/  LDC.64 R4, c[0x0][0x380] ;  /* 0x0000e000ff047b82 */ /* 0x000f620000000a00 */
[C---:B--2---:R-:W-:Y:S01]  /*0770*/  @P1 IMAD R15, R20.reuse, R13, R16 ;  /* 0x0000000d140f1224 */ /* 0x044fe200078e0210 */
[----:B------:R-:W-:-:S03]  /*0780*/  @P1 IADD3 R20, PT, PT, R20, 0x2, RZ ;  /* 0x0000000214141810 */ /* 0x000fc60007ffe0ff */
[----:B-1----:R-:W-:-:S03]  /*0790*/  @P1 IMAD.WIDE R8, R15, 0x4, R8 ;  /* 0x000000040f081825 */ /* 0x002fc600078e0208 */
[----:B------:R-:W1:Y:S01]  /*07a0*/  LDC.64 R2, c[0x0][0x388] ;  /* 0x0000e200ff027b82 */ /* 0x000e620000000a00 */
[C---:B---3--:R-:W-:Y:S02]  /*07b0*/  @P1 LEA R6, P2, R0.reuse, R6, 0x2 ;  /* 0x0000000600061211 */ /* 0x048fe400078410ff */
[----:B------:R-:W-:Y:S02]  /*07c0*/  @!P0 IADD3 R19, PT, PT, R19, R20, RZ ;  /* 0x0000001413138210 */ /* 0x000fe40007ffe0ff */
[----:B------:R-:W-:Y:S01]  /*07d0*/  @P1 LEA.HI.X R7, R0, R7, R12, 0x2, P2 ;  /* 0x0000000700071211 */ /* 0x000fe200010f140c */
[----:B------:R-:W-:-:S04]  /*07e0*/  @P1 IMAD.WIDE R12, R13, 0x4, R8 ;  /* 0x000000040d0c1825 */ /* 0x000fc800078e0208 */
[----:B0-----:R-:W-:Y:S01]  /*07f0*/  @!P0 IMAD R15, R20, R21, R16 ;  /* 0x00000015140f8224 */ /* 0x001fe200078e0210 */
[----:B------:R-:W2:Y:S04]  /*0800*/  @P1 LDG.E R6, desc[UR4][R6.64+0x4] ;  /* 0x0000040406061981 */ /* 0x000ea8000c1e1900 */
[----:B------:R-:W4:Y:S01]  /*0810*/  @P1 LDG.E R21, desc[UR4][R8.64] ;  /* 0x0000000408151981 */ /* 0x000f22000c1e1900 */
[----:B-----5:R-:W-:-:S03]  /*0820*/  @!P0 IMAD.WIDE R4, R15, 0x4, R4 ;  /* 0x000000040f048825 */ /* 0x020fc600078e0204 */
[----:B------:R-:W2:Y:S04]  /*0830*/  @P1 LDG.E R13, desc[UR4][R12.64] ;  /* 0x000000040c0d1981 */ /* 0x000ea8000c1e1900 */
[----:B------:R-:W3:Y:S01]  /*0840*/  @!P0 LDG.E R5, desc[UR4][R4.64] ;  /* 0x0000000404058981 */ /* 0x000ee2000c1e1900 */
[----:B-1----:R-:W-:-:S06]  /*0850*/  @!P0 IMAD.WIDE.U32 R2, R19, 0x4, R2 ;  /* 0x0000000413028825 */ /* 0x002fcc00078e0002 */
[----:B------:R-:W3:Y:S01]  /*0860*/  @!P0 LDG.E R2, desc[UR4][R2.64] ;  /* 0x0000000402028981 */ /* 0x000ee2000c1e1900 */
[----:B----4-:R-:W-:-:S04]  /*0870*/  @P1 FFMA R10, R21, R10, R28 ;  /* 0x0000000a150a1223 */ /* 0x010fc8000000001c */
[----:B--2---:R-:W-:-:S04]  /*0880*/  @P1 FFMA R28, R13, R6, R10 ;  /* 0x000000060d1c1223 */ /* 0x004fc8000000000a */
[----:B---3--:R-:W-:-:S07]  /*0890*/  @!P0 FFMA R28, R5, R2, R28 ;  /* 0x00000002051c8223 */ /* 0x008fce000000001c */
.L_x_0:
[----:B------:R-:W0:Y:S01]  /*08a0*/  LDC.64 R2, c[0x0][0x390] ;  /* 0x0000e400ff027b82 */ /* 0x000e220000000a00 */
[----:B------:R-:W1:Y:S02]  /*08b0*/  LDCU UR6, c[0x0][0x39c] ;  /* 0x00007380ff0677ac */ /* 0x000e640008000800 */
[----:B-1----:R-:W-:-:S04]  /*08c0*/  IMAD R17, R16, UR6, R17 ;  /* 0x0000000610117c24 */ /* 0x002fc8000f8e0211 */
[----:B0-----:R-:W-:-:S05]  /*08d0*/  IMAD.WIDE R2, R17, 0x4, R2 ;  /* 0x0000000411027825 */ /* 0x001fca00078e0202 */
[----:B------:R-:W-:Y:S01]  /*08e0*/  STG.E desc[UR4][R2.64], R28 ;  /* 0x0000001c02007986 */ /* 0x000fe2000c101904 */
[----:B------:R-:W-:Y:S05]  /*08f0*/  EXIT ;  /* 0x000000000000794d */ /* 0x000fea0003800000 */
.L_x_4:
[----:B------:R-:W-:-:S00]  /*0900*/  BRA `(.L_x_4) ;  /* 0xfffffffc00fc7947 */ /* 0x000fc0000383ffff */
[----:B------:R-:W-:-:S00]  /*0910*/  NOP ;  /* 0x0000000000007918 */ /* 0x000fc00000000000 */
        /* <DEDUP_REMOVED lines=14> */
.L_x_5:


//--------------------- .nv.shared.reserved.0     --------------------------
	.section	.nv.shared.reserved.0,"aw",@nobits
	.weak		__nv_reservedSMEM_offset_0_alias
	.size		__nv_reservedSMEM_offset_0_alias, 0, 64
	.other		__nv_reservedSMEM_offset_0_alias,@"STO_CUDA_RESERVED_SHARED STV_DEFAULT"
__nv_reservedSMEM_offset_0_alias:
	.zero		0
	.zero		64


//--------------------- .nv.constant0._Z11atbt_kernelPKfS0_Pfiii --------------------------
	.section	.nv.constant0._Z11atbt_kernelPKfS0_Pfiii,"a",@progbits
	.sectionflags	@""
	.align	4
.nv.constant0._Z11atbt_kernelPKfS0_Pfiii:
	.zero		932


//--------------------- SYMBOLS --------------------------

	.type		.nv.reservedSmem.offset0,@object
	.size		.nv.reservedSmem.offset0,0x4
